//
// Generated by NVIDIA NVVM Compiler
//
// Compiler Build ID: CL-36424714
// Cuda compilation tools, release 13.0, V13.0.88
// Based on NVVM 20.0.0
//

.version 9.0
.target sm_100
.address_size 64

	// .globl	backwardSigmoidKernel

.visible .entry backwardSigmoidKernel(
	.param .u32 backwardSigmoidKernel_param_0,
	.param .u64 .ptr .align 1 backwardSigmoidKernel_param_1,
	.param .u64 .ptr .align 1 backwardSigmoidKernel_param_2,
	.param .u64 .ptr .align 1 backwardSigmoidKernel_param_3
)
{
	.reg .pred 	%p<2>;
	.reg .b32 	%r<8>;
	.reg .b32 	%f<7>;
	.reg .b64 	%rd<11>;

	ld.param.u32 	%r2, [backwardSigmoidKernel_param_0];
	ld.param.u64 	%rd1, [backwardSigmoidKernel_param_1];
	ld.param.u64 	%rd2, [backwardSigmoidKernel_param_2];
	ld.param.u64 	%rd3, [backwardSigmoidKernel_param_3];
	mov.u32 	%r3, %ctaid.x;
	mov.u32 	%r4, %ctaid.y;
	mov.u32 	%r5, %ntid.y;
	mov.u32 	%r6, %tid.x;
	mad.lo.s32 	%r7, %r4, %r5, %r6;
	mad.lo.s32 	%r1, %r2, %r3, %r7;
	setp.ge.s32 	%p1, %r7, %r2;
	@%p1 bra 	$L__BB0_2;
	cvta.to.global.u64 	%rd4, %rd1;
	cvta.to.global.u64 	%rd5, %rd2;
	cvta.to.global.u64 	%rd6, %rd3;
	mul.wide.s32 	%rd7, %r1, 4;
	add.s64 	%rd8, %rd4, %rd7;
	ld.global.f32 	%f1, [%rd8];
	add.s64 	%rd9, %rd5, %rd7;
	ld.global.f32 	%f2, [%rd9];
	mov.f32 	%f3, 0f3F800000;
	sub.f32 	%f4, %f3, %f1;
	mul.f32 	%f5, %f1, %f4;
	mul.f32 	%f6, %f2, %f5;
	add.s64 	%rd10, %rd6, %rd7;
	st.global.f32 	[%rd10], %f6;
$L__BB0_2:
	ret;

}


// ===== COMPILED SASS (sm_100) =====

	.target	sm_100

	.elftype	@"ET_EXEC"


//--------------------- .note.nv.tkinfo           --------------------------
	.section	.note.nv.tkinfo,"",@"SHT_NOTE"
	.sectionflags	@"SHF_NOTE_NV_TKINFO"
	.tkinfo
        /*0018*/ 	.word	0x00000002
        /*0030*/ 	.string	""
        /*0030*/ 	.string	"ptxas"
        /*0030*/ 	.string	"Cuda compilation tools, release 13.0, V13.0.88"
        /*0030*/ 	.string	"Build cuda_13.0.r13.0/compiler.36424714_0"
        /*0030*/ 	.string	"-arch sm_100 -m 64 "



//--------------------- .note.nv.cuinfo           --------------------------
	.section	.note.nv.cuinfo,"",@"SHT_NOTE"
	.sectionflags	@"SHF_NOTE_NV_CUINFO"
        /*0018*/ 	.short	0x0002
        /*001a*/ 	.short	0x0064
        /*001c*/ 	.short	0x0082
	.zero		2


//--------------------- .nv.info                  --------------------------
	.section	.nv.info,"",@"SHT_CUDA_INFO"
	.align	4


	//----- nvinfo : EIATTR_REGCOUNT
	.align		4
        /*0000*/ 	.byte	0x04, 0x2f
        /*0002*/ 	.short	(.L_1 - .L_0)
	.align		4
.L_0:
        /*0004*/ 	.word	index@(backwardSigmoidKernel)
        /*0008*/ 	.word	0x0000000e


	//----- nvinfo : EIATTR_FRAME_SIZE
	.align		4
.L_1:
        /*000c*/ 	.byte	0x04, 0x11
        /*000e*/ 	.short	(.L_3 - .L_2)
	.align		4
.L_2:
        /*0010*/ 	.word	index@(backwardSigmoidKernel)
        /*0014*/ 	.word	0x00000000


	//----- nvinfo : EIATTR_MIN_STACK_SIZE
	.align		4
.L_3:
        /*0018*/ 	.byte	0x04, 0x12
        /*001a*/ 	.short	(.L_5 - .L_4)
	.align		4
.L_4:
        /*001c*/ 	.word	index@(backwardSigmoidKernel)
        /*0020*/ 	.word	0x00000000
.L_5:


//--------------------- .nv.compat                --------------------------
	.section	.nv.compat,"",@"SHT_CUDA_COMPAT_INFO"
	.align	4
        /*0000*/ 	.byte	0x02, 0x09, 0x00, 0x00, 0x02, 0x02, 0x01, 0x00, 0x02, 0x05, 0x05, 0x00, 0x03, 0x07, 0x01, 0x01
        /*0010*/ 	.byte	0x02, 0x03, 0x00, 0x00, 0x02, 0x06, 0x01, 0x00, 0x04, 0x0b, 0x08, 0x00, 0x09, 0x00, 0x00, 0x00
        /*0020*/ 	.byte	0x00, 0x00, 0x00, 0x00


//--------------------- .nv.info.backwardSigmoidKernel --------------------------
	.section	.nv.info.backwardSigmoidKernel,"",@"SHT_CUDA_INFO"
	.sectionflags	@""
	.align	4


	//----- nvinfo : EIATTR_CUDA_API_VERSION
	.align		4
        /*0000*/ 	.byte	0x04, 0x37
        /*0002*/ 	.short	(.L_7 - .L_6)
.L_6:
        /*0004*/ 	.word	0x00000082


	//----- nvinfo : EIATTR_KPARAM_INFO
	.align		4
.L_7:
        /*0008*/ 	.byte	0x04, 0x17
        /*000a*/ 	.short	(.L_9 - .L_8)
.L_8:
        /*000c*/ 	.word	0x00000000
        /*0010*/ 	.short	0x0003
        /*0012*/ 	.short	0x0018
        /*0014*/ 	.byte	0x00, 0xf5, 0x21, 0x00


	//----- nvinfo : EIATTR_KPARAM_INFO
	.align		4
.L_9:
        /*0018*/ 	.byte	0x04, 0x17
        /*001a*/ 	.short	(.L_11 - .L_10)
.L_10:
        /*001c*/ 	.word	0x00000000
        /*0020*/ 	.short	0x0002
        /*0022*/ 	.short	0x0010
        /*0024*/ 	.byte	0x00, 0xf5, 0x21, 0x00


	//----- nvinfo : EIATTR_KPARAM_INFO
	.align		4
.L_11:
        /*0028*/ 	.byte	0x04, 0x17
        /*002a*/ 	.short	(.L_13 - .L_12)
.L_12:
        /*002c*/ 	.word	0x00000000
        /*0030*/ 	.short	0x0001
        /*0032*/ 	.short	0x0008
        /*0034*/ 	.byte	0x00, 0xf5, 0x21, 0x00


	//----- nvinfo : EIATTR_KPARAM_INFO
	.align		4
.L_13:
        /*0038*/ 	.byte	0x04, 0x17
        /*003a*/ 	.short	(.L_15 - .L_14)
.L_14:
        /*003c*/ 	.word	0x00000000
        /*0040*/ 	.short	0x0000
        /*0042*/ 	.short	0x0000
        /*0044*/ 	.byte	0x00, 0xf0, 0x11, 0x00


	//----- nvinfo : EIATTR_SPARSE_MMA_MASK
	.align		4
.L_15:
        /*0048*/ 	.byte	0x03, 0x50
        /*004a*/ 	.short	0x0000


	//----- nvinfo : EIATTR_MAXREG_COUNT
	.align		4
        /*004c*/ 	.byte	0x03, 0x1b
        /*004e*/ 	.short	0x00ff


	//----- nvinfo : EIATTR_MERCURY_ISA_VERSION
	.align		4
        /*0050*/ 	.byte	0x03, 0x5f
        /*0052*/ 	.short	0x0101


	//----- nvinfo : EIATTR_VRC_CTA_INIT_COUNT
	.align		4
        /*0054*/ 	.byte	0x02, 0x4a
	.zero		1
	.zero		1


	//----- nvinfo : EIATTR_EXIT_INSTR_OFFSETS
	.align		4
        /*0058*/ 	.byte	0x04, 0x1c
        /*005a*/ 	.short	(.L_17 - .L_16)


	//   ....[0]....
.L_16:
        /*005c*/ 	.word	0x00000090


	//   ....[1]....
        /*0060*/ 	.word	0x00000170


	//----- nvinfo : EIATTR_CBANK_PARAM_SIZE
	.align		4
.L_17:
        /*0064*/ 	.byte	0x03, 0x19
        /*0066*/ 	.short	0x0020


	//----- nvinfo : EIATTR_PARAM_CBANK
	.align		4
        /*0068*/ 	.byte	0x04, 0x0a
        /*006a*/ 	.short	(.L_19 - .L_18)
	.align		4
.L_18:
        /*006c*/ 	.word	index@(.nv.constant0.backwardSigmoidKernel)
        /*0070*/ 	.short	0x0380
        /*0072*/ 	.short	0x0020


	//----- nvinfo : EIATTR_SW_WAR
	.align		4
.L_19:
        /*0074*/ 	.byte	0x04, 0x36
        /*0076*/ 	.short	(.L_21 - .L_20)
.L_20:
        /*0078*/ 	.word	0x00000008
.L_21:


//--------------------- .nv.callgraph             --------------------------
	.section	.nv.callgraph,"",@"SHT_CUDA_CALLGRAPH"
	.align	4
	.sectionentsize	8
	.align		4
        /*0000*/ 	.word	0x00000000
	.align		4
        /*0004*/ 	.word	0xffffffff
	.align		4
        /*0008*/ 	.word	0x00000000
	.align		4
        /*000c*/ 	.word	0xfffffffe
	.align		4
        /*0010*/ 	.word	0x00000000
	.align		4
        /*0014*/ 	.word	0xfffffffd
	.align		4
        /*0018*/ 	.word	0x00000000
	.align		4
        /*001c*/ 	.word	0xfffffffc


//--------------------- .text.backwardSigmoidKernel --------------------------
	.section	.text.backwardSigmoidKernel,"ax",@progbits
	.align	128
        .global         backwardSigmoidKernel
        .type           backwardSigmoidKernel,@function
        .size           backwardSigmoidKernel,(.L_x_1 - backwardSigmoidKernel)
        .other          backwardSigmoidKernel,@"STO_CUDA_ENTRY STV_DEFAULT"
backwardSigmoidKernel:
.text.backwardSigmoidKernel:
[----:B------:R-:W-:Y:S01]  /*0000*/  LDC R1, c[0x0][0x37c] ;  /* 0x0000df00ff017b82 */ /* 0x000fe20000000800 */
[----:B------:R-:W0:Y:S07]  /*0010*/  S2R R3, SR_TID.X ;  /* 0x0000000000037919 */ /* 0x000e2e0000002100 */
[----:B------:R-:W0:Y:S08]  /*0020*/  S2UR UR5, SR_CTAID.Y ;  /* 0x00000000000579c3 */ /* 0x000e300000002600 */
[----:B------:R-:W0:Y:S08]  /*0030*/  LDC R0, c[0x0][0x364] ;  /* 0x0000d900ff007b82 */ /* 0x000e300000000800 */
[----:B------:R-:W1:Y:S08]  /*0040*/  LDC R9, c[0x0][0x380] ;  /* 0x0000e000ff097b82 */ /* 0x000e700000000800 */
[----:B------:R-:W2:Y:S01]  /*0050*/  S2UR UR4, SR_CTAID.X ;  /* 0x00000000000479c3 */ /* 0x000ea20000002500 */
[----:B0-----:R-:W-:-:S05]  /*0060*/  IMAD R0, R0, UR5, R3 ;  /* 0x0000000500007c24 */ /* 0x001fca000f8e0203 */
[----:B-1----:R-:W-:Y:S01]  /*0070*/  ISETP.GE.AND P0, PT, R0, R9, PT ;  /* 0x000000090000720c */ /* 0x002fe20003f06270 */
[----:B--2---:R-:W-:-:S12]  /*0080*/  IMAD R9, R9, UR4, R0 ;  /* 0x0000000409097c24 */ /* 0x004fd8000f8e0200 */
[----:B------:R-:W-:Y:S05]  /*0090*/  @P0 EXIT ;  /* 0x000000000000094d */ /* 0x000fea0003800000 */
[----:B------:R-:W0:Y:S01]  /*00a0*/  LDC.64 R2, c[0x0][0x388] ;  /* 0x0000e200ff027b82 */ /* 0x000e220000000a00 */
[----:B------:R-:W1:Y:S07]  /*00b0*/  LDCU.64 UR4, c[0x0][0x358] ;  /* 0x00006b00ff0477ac */ /* 0x000e6e0008000a00 */
[----:B------:R-:W2:Y:S08]  /*00c0*/  LDC.64 R4, c[0x0][0x390] ;  /* 0x0000e400ff047b82 */ /* 0x000eb00000000a00 */
[----:B------:R-:W3:Y:S01]  /*00d0*/  LDC.64 R6, c[0x0][0x398] ;  /* 0x0000e600ff067b82 */ /* 0x000ee20000000a00 */
[----:B0-----:R-:W-:-:S06]  /*00e0*/  IMAD.WIDE R2, R9, 0x4, R2 ;  /* 0x0000000409027825 */ /* 0x001fcc00078e0202 */
[----:B-1----:R-:W4:Y:S01]  /*00f0*/  LDG.E R2, desc[UR4][R2.64] ;  /* 0x0000000402027981 */ /* 0x002f22000c1e1900 */
[----:B--2---:R-:W-:-:S06]  /*0100*/  IMAD.WIDE R4, R9, 0x4, R4 ;  /* 0x0000000409047825 */ /* 0x004fcc00078e0204 */
[----:B------:R-:W2:Y:S01]  /*0110*/  LDG.E R4, desc[UR4][R4.64] ;  /* 0x0000000404047981 */ /* 0x000ea2000c1e1900 */
[----:B---3--:R-:W-:-:S04]  /*0120*/  IMAD.WIDE R6, R9, 0x4, R6 ;  /* 0x0000000409067825 */ /* 0x008fc800078e0206 */
[----:B----4-:R-:W-:-:S04]  /*0130*/  FADD R11, -R2, 1 ;  /* 0x3f800000020b7421 */ /* 0x010fc80000000100 */
[----:B------:R-:W-:-:S04]  /*0140*/  FMUL R11, R2, R11 ;  /* 0x0000000b020b7220 */ /* 0x000fc80000400000 */
[----:B--2---:R-:W-:-:S05]  /*0150*/  FMUL R11, R4, R11 ;  /* 0x0000000b040b7220 */ /* 0x004fca0000400000 */
[----:B------:R-:W-:Y:S01]  /*0160*/  STG.E desc[UR4][R6.64], R11 ;  /* 0x0000000b06007986 */ /* 0x000fe2000c101904 */
[----:B------:R-:W-:Y:S05]  /*0170*/  EXIT ;  /* 0x000000000000794d */ /* 0x000fea0003800000 */
.L_x_0:
[----:B------:R-:W-:-:S00]  /*0180*/  BRA `(.L_x_0) ;  /* 0xfffffffc00fc7947 */ /* 0x000fc0000383ffff */
[----:B------:R-:W-:-:S00]  /*0190*/  NOP ;  /* 0x0000000000007918 */ /* 0x000fc00000000000 */
        /* <DEDUP_REMOVED lines=14> */
.L_x_1:


//--------------------- .nv.shared.reserved.0     --------------------------
	.section	.nv.shared.reserved.0,"aw",@nobits
	.weak		__nv_reservedSMEM_offset_0_alias
	.size		__nv_reservedSMEM_offset_0_alias, 0, 64
	.other		__nv_reservedSMEM_offset_0_alias,@"STO_CUDA_RESERVED_SHARED STV_DEFAULT"
__nv_reservedSMEM_offset_0_alias:
	.zero		0
	.zero		64


//--------------------- .nv.constant0.backwardSigmoidKernel --------------------------
	.section	.nv.constant0.backwardSigmoidKernel,"a",@progbits
	.sectionflags	@""
	.align	4
.nv.constant0.backwardSigmoidKernel:
	.zero		928


//--------------------- SYMBOLS --------------------------

	.type		.nv.reservedSmem.offset0,@object
	.size		.nv.reservedSmem.offset0,0x4
